//
// Generated by NVIDIA NVVM Compiler
//
// Compiler Build ID: CL-36424714
// Cuda compilation tools, release 13.0, V13.0.88
// Based on NVVM 20.0.0
//

.version 9.0
.target sm_100
.address_size 64

	// .globl	_Z14d_transposematILi1EEvPiS0_ii
// _ZZ14d_transposematILi2EEvPiS0_iiE4tile has been demoted
// _ZZ14d_transposematILi3EEvPiS0_iiE5block has been demoted

.visible .entry _Z14d_transposematILi1EEvPiS0_ii(
	.param .u64 .ptr .align 1 _Z14d_transposematILi1EEvPiS0_ii_param_0,
	.param .u64 .ptr .align 1 _Z14d_transposematILi1EEvPiS0_ii_param_1,
	.param .u32 _Z14d_transposematILi1EEvPiS0_ii_param_2,
	.param .u32 _Z14d_transposematILi1EEvPiS0_ii_param_3
)
{
	.reg .pred 	%p<4>;
	.reg .b32 	%r<16>;
	.reg .b64 	%rd<9>;

	ld.param.u64 	%rd1, [_Z14d_transposematILi1EEvPiS0_ii_param_0];
	ld.param.u64 	%rd2, [_Z14d_transposematILi1EEvPiS0_ii_param_1];
	ld.param.u32 	%r3, [_Z14d_transposematILi1EEvPiS0_ii_param_2];
	ld.param.u32 	%r5, [_Z14d_transposematILi1EEvPiS0_ii_param_3];
	mov.u32 	%r6, %tid.x;
	mov.u32 	%r7, %ctaid.x;
	mov.u32 	%r8, %ntid.x;
	mad.lo.s32 	%r1, %r7, %r8, %r6;
	mov.u32 	%r9, %tid.y;
	mov.u32 	%r10, %ctaid.y;
	mov.u32 	%r11, %ntid.y;
	mad.lo.s32 	%r12, %r10, %r11, %r9;
	setp.ge.s32 	%p1, %r1, %r3;
	setp.ge.s32 	%p2, %r12, %r5;
	or.pred  	%p3, %p1, %p2;
	@%p3 bra 	$L__BB0_2;
	cvta.to.global.u64 	%rd3, %rd1;
	cvta.to.global.u64 	%rd4, %rd2;
	mad.lo.s32 	%r13, %r3, %r12, %r1;
	mad.lo.s32 	%r14, %r5, %r1, %r12;
	mul.wide.s32 	%rd5, %r14, 4;
	add.s64 	%rd6, %rd3, %rd5;
	ld.global.u32 	%r15, [%rd6];
	mul.wide.s32 	%rd7, %r13, 4;
	add.s64 	%rd8, %rd4, %rd7;
	st.global.u32 	[%rd8], %r15;
$L__BB0_2:
	ret;

}
	// .globl	_Z14d_transposematILi2EEvPiS0_ii
.visible .entry _Z14d_transposematILi2EEvPiS0_ii(
	.param .u64 .ptr .align 1 _Z14d_transposematILi2EEvPiS0_ii_param_0,
	.param .u64 .ptr .align 1 _Z14d_transposematILi2EEvPiS0_ii_param_1,
	.param .u32 _Z14d_transposematILi2EEvPiS0_ii_param_2,
	.param .u32 _Z14d_transposematILi2EEvPiS0_ii_param_3
)
{
	.reg .pred 	%p<9>;
	.reg .b32 	%r<55>;
	.reg .b64 	%rd<9>;
	// demoted variable
	.shared .align 4 .b8 _ZZ14d_transposematILi2EEvPiS0_iiE4tile[4224];
	ld.param.u64 	%rd3, [_Z14d_transposematILi2EEvPiS0_ii_param_0];
	ld.param.u64 	%rd4, [_Z14d_transposematILi2EEvPiS0_ii_param_1];
	ld.param.u32 	%r29, [_Z14d_transposematILi2EEvPiS0_ii_param_2];
	ld.param.u32 	%r30, [_Z14d_transposematILi2EEvPiS0_ii_param_3];
	mov.u32 	%r31, %ctaid.x;
	shl.b32 	%r1, %r31, 5;
	mov.u32 	%r2, %tid.x;
	add.s32 	%r32, %r1, %r2;
	mov.u32 	%r33, %ctaid.y;
	shl.b32 	%r3, %r33, 5;
	mov.u32 	%r4, %tid.y;
	add.s32 	%r5, %r3, %r4;
	sub.s32 	%r34, %r29, %r5;
	setp.ge.s32 	%p1, %r32, %r30;
	setp.lt.s32 	%p2, %r34, 1;
	or.pred  	%p3, %p1, %p2;
	@%p3 bra 	$L__BB1_3;
	shl.b32 	%r36, %r2, 2;
	mad.lo.s32 	%r37, %r4, 132, %r36;
	mov.u32 	%r38, _ZZ14d_transposematILi2EEvPiS0_iiE4tile;
	add.s32 	%r50, %r38, %r37;
	mad.lo.s32 	%r39, %r30, %r5, %r2;
	add.s32 	%r49, %r39, %r1;
	shl.b32 	%r9, %r30, 4;
	min.s32 	%r10, %r34, 32;
	cvta.to.global.u64 	%rd1, %rd3;
	mov.b32 	%r51, 0;
$L__BB1_2:
	mul.wide.s32 	%rd5, %r49, 4;
	add.s64 	%rd6, %rd1, %rd5;
	ld.global.u32 	%r40, [%rd6];
	st.shared.u32 	[%r50], %r40;
	add.s32 	%r51, %r51, 16;
	add.s32 	%r50, %r50, 2112;
	add.s32 	%r49, %r49, %r9;
	setp.lt.s32 	%p4, %r51, %r10;
	@%p4 bra 	$L__BB1_2;
$L__BB1_3:
	add.s32 	%r41, %r3, %r2;
	add.s32 	%r17, %r1, %r4;
	bar.sync 	0;
	sub.s32 	%r18, %r30, %r17;
	setp.ge.s32 	%p5, %r41, %r29;
	setp.lt.s32 	%p6, %r18, 1;
	or.pred  	%p7, %p5, %p6;
	@%p7 bra 	$L__BB1_6;
	mad.lo.s32 	%r44, %r29, %r17, %r2;
	add.s32 	%r53, %r44, %r3;
	shl.b32 	%r20, %r29, 4;
	shl.b32 	%r45, %r4, 2;
	mad.lo.s32 	%r46, %r2, 132, %r45;
	mov.u32 	%r47, _ZZ14d_transposematILi2EEvPiS0_iiE4tile;
	add.s32 	%r52, %r47, %r46;
	cvta.to.global.u64 	%rd2, %rd4;
	min.s32 	%r22, %r18, 32;
	mov.b32 	%r54, 0;
$L__BB1_5:
	ld.shared.u32 	%r48, [%r52];
	mul.wide.s32 	%rd7, %r53, 4;
	add.s64 	%rd8, %rd2, %rd7;
	st.global.u32 	[%rd8], %r48;
	add.s32 	%r54, %r54, 16;
	add.s32 	%r53, %r53, %r20;
	add.s32 	%r52, %r52, 64;
	setp.lt.s32 	%p8, %r54, %r22;
	@%p8 bra 	$L__BB1_5;
$L__BB1_6:
	ret;

}
	// .globl	_Z14d_transposematILi3EEvPiS0_ii
.visible .entry _Z14d_transposematILi3EEvPiS0_ii(
	.param .u64 .ptr .align 1 _Z14d_transposematILi3EEvPiS0_ii_param_0,
	.param .u64 .ptr .align 1 _Z14d_transposematILi3EEvPiS0_ii_param_1,
	.param .u32 _Z14d_transposematILi3EEvPiS0_ii_param_2,
	.param .u32 _Z14d_transposematILi3EEvPiS0_ii_param_3
)
{
	.reg .pred 	%p<6>;
	.reg .b32 	%r<29>;
	.reg .b64 	%rd<9>;
	// demoted variable
	.shared .align 4 .b8 _ZZ14d_transposematILi3EEvPiS0_iiE5block[4224];
	ld.param.u64 	%rd1, [_Z14d_transposematILi3EEvPiS0_ii_param_0];
	ld.param.u64 	%rd2, [_Z14d_transposematILi3EEvPiS0_ii_param_1];
	ld.param.u32 	%r9, [_Z14d_transposematILi3EEvPiS0_ii_param_2];
	ld.param.u32 	%r11, [_Z14d_transposematILi3EEvPiS0_ii_param_3];
	mov.u32 	%r12, %ntid.x;
	mov.u32 	%r13, %ctaid.x;
	mul.lo.s32 	%r1, %r12, %r13;
	mov.u32 	%r14, %ntid.y;
	mov.u32 	%r15, %ctaid.y;
	mul.lo.s32 	%r2, %r14, %r15;
	mov.u32 	%r3, %tid.x;
	add.s32 	%r4, %r1, %r3;
	mov.u32 	%r5, %tid.y;
	add.s32 	%r16, %r2, %r5;
	setp.lt.s32 	%p2, %r4, %r9;
	setp.lt.s32 	%p3, %r16, %r11;
	and.pred  	%p1, %p2, %p3;
	not.pred 	%p4, %p1;
	@%p4 bra 	$L__BB2_2;
	cvta.to.global.u64 	%rd3, %rd1;
	mad.lo.s32 	%r17, %r9, %r16, %r4;
	mad.lo.s32 	%r18, %r5, 33, %r3;
	mul.wide.s32 	%rd4, %r17, 4;
	add.s64 	%rd5, %rd3, %rd4;
	ld.global.u32 	%r19, [%rd5];
	shl.b32 	%r20, %r18, 2;
	mov.u32 	%r21, _ZZ14d_transposematILi3EEvPiS0_iiE5block;
	add.s32 	%r22, %r21, %r20;
	st.shared.u32 	[%r22], %r19;
$L__BB2_2:
	bar.sync 	0;
	mad.lo.s32 	%r7, %r3, 33, %r5;
	add.s32 	%r23, %r1, %r5;
	add.s32 	%r24, %r2, %r3;
	mad.lo.s32 	%r8, %r11, %r23, %r24;
	@%p4 bra 	$L__BB2_4;
	shl.b32 	%r25, %r7, 2;
	mov.u32 	%r26, _ZZ14d_transposematILi3EEvPiS0_iiE5block;
	add.s32 	%r27, %r26, %r25;
	ld.shared.u32 	%r28, [%r27];
	cvta.to.global.u64 	%rd6, %rd2;
	mul.wide.s32 	%rd7, %r8, 4;
	add.s64 	%rd8, %rd6, %rd7;
	st.global.u32 	[%rd8], %r28;
$L__BB2_4:
	ret;

}


// ===== COMPILED SASS (sm_100) =====

	.target	sm_100

	.elftype	@"ET_EXEC"


//--------------------- .note.nv.tkinfo           --------------------------
	.section	.note.nv.tkinfo,"",@"SHT_NOTE"
	.sectionflags	@"SHF_NOTE_NV_TKINFO"
	.tkinfo
        /*0018*/ 	.word	0x00000002
        /*0030*/ 	.string	""
        /*0030*/ 	.string	"ptxas"
        /*0030*/ 	.string	"Cuda compilation tools, release 13.0, V13.0.88"
        /*0030*/ 	.string	"Build cuda_13.0.r13.0/compiler.36424714_0"
        /*0030*/ 	.string	"-arch sm_100 -m 64 "



//--------------------- .note.nv.cuinfo           --------------------------
	.section	.note.nv.cuinfo,"",@"SHT_NOTE"
	.sectionflags	@"SHF_NOTE_NV_CUINFO"
        /*0018*/ 	.short	0x0002
        /*001a*/ 	.short	0x0064
        /*001c*/ 	.short	0x0082
	.zero		2


//--------------------- .nv.info                  --------------------------
	.section	.nv.info,"",@"SHT_CUDA_INFO"
	.align	4


	//----- nvinfo : EIATTR_REGCOUNT
	.align		4
        /*0000*/ 	.byte	0x04, 0x2f
        /*0002*/ 	.short	(.L_1 - .L_0)
	.align		4
.L_0:
        /*0004*/ 	.word	index@(_Z14d_transposematILi1EEvPiS0_ii)
        /*0008*/ 	.word	0x0000000a


	//----- nvinfo : EIATTR_FRAME_SIZE
	.align		4
.L_1:
        /*000c*/ 	.byte	0x04, 0x11
        /*000e*/ 	.short	(.L_3 - .L_2)
	.align		4
.L_2:
        /*0010*/ 	.word	index@(_Z14d_transposematILi1EEvPiS0_ii)
        /*0014*/ 	.word	0x00000000


	//----- nvinfo : EIATTR_REGCOUNT
	.align		4
.L_3:
        /*0018*/ 	.byte	0x04, 0x2f
        /*001a*/ 	.short	(.L_5 - .L_4)
	.align		4
.L_4:
        /*001c*/ 	.word	index@(_Z14d_transposematILi2EEvPiS0_ii)
        /*0020*/ 	.word	0x0000001e


	//----- nvinfo : EIATTR_FRAME_SIZE
	.align		4
.L_5:
        /*0024*/ 	.byte	0x04, 0x11
        /*0026*/ 	.short	(.L_7 - .L_6)
	.align		4
.L_6:
        /*0028*/ 	.word	index@(_Z14d_transposematILi2EEvPiS0_ii)
        /*002c*/ 	.word	0x00000000


	//----- nvinfo : EIATTR_REGCOUNT
	.align		4
.L_7:
        /*0030*/ 	.byte	0x04, 0x2f
        /*0032*/ 	.short	(.L_9 - .L_8)
	.align		4
.L_8:
        /*0034*/ 	.word	index@(_Z14d_transposematILi3EEvPiS0_ii)
        /*0038*/ 	.word	0x0000000c


	//----- nvinfo : EIATTR_FRAME_SIZE
	.align		4
.L_9:
        /*003c*/ 	.byte	0x04, 0x11
        /*003e*/ 	.short	(.L_11 - .L_10)
	.align		4
.L_10:
        /*0040*/ 	.word	index@(_Z14d_transposematILi3EEvPiS0_ii)
        /*0044*/ 	.word	0x00000000


	//----- nvinfo : EIATTR_MIN_STACK_SIZE
	.align		4
.L_11:
        /*0048*/ 	.byte	0x04, 0x12
        /*004a*/ 	.short	(.L_13 - .L_12)
	.align		4
.L_12:
        /*004c*/ 	.word	index@(_Z14d_transposematILi3EEvPiS0_ii)
        /*0050*/ 	.word	0x00000000


	//----- nvinfo : EIATTR_MIN_STACK_SIZE
	.align		4
.L_13:
        /*0054*/ 	.byte	0x04, 0x12
        /*0056*/ 	.short	(.L_15 - .L_14)
	.align		4
.L_14:
        /*0058*/ 	.word	index@(_Z14d_transposematILi2EEvPiS0_ii)
        /*005c*/ 	.word	0x00000000


	//----- nvinfo : EIATTR_MIN_STACK_SIZE
	.align		4
.L_15:
        /*0060*/ 	.byte	0x04, 0x12
        /*0062*/ 	.short	(.L_17 - .L_16)
	.align		4
.L_16:
        /*0064*/ 	.word	index@(_Z14d_transposematILi1EEvPiS0_ii)
        /*0068*/ 	.word	0x00000000
.L_17:


//--------------------- .nv.compat                --------------------------
	.section	.nv.compat,"",@"SHT_CUDA_COMPAT_INFO"
	.align	4
        /*0000*/ 	.byte	0x02, 0x09, 0x00, 0x00, 0x02, 0x02, 0x01, 0x00, 0x02, 0x05, 0x05, 0x00, 0x03, 0x07, 0x01, 0x01
        /*0010*/ 	.byte	0x02, 0x03, 0x00, 0x00, 0x02, 0x06, 0x01, 0x00, 0x04, 0x0b, 0x08, 0x00, 0x09, 0x00, 0x00, 0x00
        /*0020*/ 	.byte	0x00, 0x00, 0x00, 0x00


//--------------------- .nv.info._Z14d_transposematILi3EEvPiS0_ii --------------------------
	.section	.nv.info._Z14d_transposematILi3EEvPiS0_ii,"",@"SHT_CUDA_INFO"
	.sectionflags	@""
	.align	4


	//----- nvinfo : EIATTR_CUDA_API_VERSION
	.align		4
        /*0000*/ 	.byte	0x04, 0x37
        /*0002*/ 	.short	(.L_19 - .L_18)
.L_18:
        /*0004*/ 	.word	0x00000082


	//----- nvinfo : EIATTR_KPARAM_INFO
	.align		4
.L_19:
        /*0008*/ 	.byte	0x04, 0x17
        /*000a*/ 	.short	(.L_21 - .L_20)
.L_20:
        /*000c*/ 	.word	0x00000000
        /*0010*/ 	.short	0x0003
        /*0012*/ 	.short	0x0014
        /*0014*/ 	.byte	0x00, 0xf0, 0x11, 0x00


	//----- nvinfo : EIATTR_KPARAM_INFO
	.align		4
.L_21:
        /*0018*/ 	.byte	0x04, 0x17
        /*001a*/ 	.short	(.L_23 - .L_22)
.L_22:
        /*001c*/ 	.word	0x00000000
        /*0020*/ 	.short	0x0002
        /*0022*/ 	.short	0x0010
        /*0024*/ 	.byte	0x00, 0xf0, 0x11, 0x00


	//----- nvinfo : EIATTR_KPARAM_INFO
	.align		4
.L_23:
        /*0028*/ 	.byte	0x04, 0x17
        /*002a*/ 	.short	(.L_25 - .L_24)
.L_24:
        /*002c*/ 	.word	0x00000000
        /*0030*/ 	.short	0x0001
        /*0032*/ 	.short	0x0008
        /*0034*/ 	.byte	0x00, 0xf5, 0x21, 0x00


	//----- nvinfo : EIATTR_KPARAM_INFO
	.align		4
.L_25:
        /*0038*/ 	.byte	0x04, 0x17
        /*003a*/ 	.short	(.L_27 - .L_26)
.L_26:
        /*003c*/ 	.word	0x00000000
        /*0040*/ 	.short	0x0000
        /*0042*/ 	.short	0x0000
        /*0044*/ 	.byte	0x00, 0xf5, 0x21, 0x00


	//----- nvinfo : EIATTR_SPARSE_MMA_MASK
	.align		4
.L_27:
        /*0048*/ 	.byte	0x03, 0x50
        /*004a*/ 	.short	0x0000


	//----- nvinfo : EIATTR_MAXREG_COUNT
	.align		4
        /*004c*/ 	.byte	0x03, 0x1b
        /*004e*/ 	.short	0x00ff


	//----- nvinfo : EIATTR_NUM_BARRIERS
	.align		4
        /*0050*/ 	.byte	0x02, 0x4c
        /*0052*/ 	.byte	0x01
	.zero		1


	//----- nvinfo : EIATTR_MERCURY_ISA_VERSION
	.align		4
        /*0054*/ 	.byte	0x03, 0x5f
        /*0056*/ 	.short	0x0101


	//----- nvinfo : EIATTR_VRC_CTA_INIT_COUNT
	.align		4
        /*0058*/ 	.byte	0x02, 0x4a
	.zero		1
	.zero		1


	//----- nvinfo : EIATTR_EXIT_INSTR_OFFSETS
	.align		4
        /*005c*/ 	.byte	0x04, 0x1c
        /*005e*/ 	.short	(.L_29 - .L_28)


	//   ....[0]....
.L_28:
        /*0060*/ 	.word	0x000001d0


	//   ....[1]....
        /*0064*/ 	.word	0x00000270


	//----- nvinfo : EIATTR_CBANK_PARAM_SIZE
	.align		4
.L_29:
        /*0068*/ 	.byte	0x03, 0x19
        /*006a*/ 	.short	0x0018


	//----- nvinfo : EIATTR_PARAM_CBANK
	.align		4
        /*006c*/ 	.byte	0x04, 0x0a
        /*006e*/ 	.short	(.L_31 - .L_30)
	.align		4
.L_30:
        /*0070*/ 	.word	index@(.nv.constant0._Z14d_transposematILi3EEvPiS0_ii)
        /*0074*/ 	.short	0x0380
        /*0076*/ 	.short	0x0018


	//----- nvinfo : EIATTR_SW_WAR
	.align		4
.L_31:
        /*0078*/ 	.byte	0x04, 0x36
        /*007a*/ 	.short	(.L_33 - .L_32)
.L_32:
        /*007c*/ 	.word	0x00000008
.L_33:


//--------------------- .nv.info._Z14d_transposematILi2EEvPiS0_ii --------------------------
	.section	.nv.info._Z14d_transposematILi2EEvPiS0_ii,"",@"SHT_CUDA_INFO"
	.sectionflags	@""
	.align	4


	//----- nvinfo : EIATTR_CUDA_API_VERSION
	.align		4
        /*0000*/ 	.byte	0x04, 0x37
        /*0002*/ 	.short	(.L_35 - .L_34)
.L_34:
        /*0004*/ 	.word	0x00000082


	//----- nvinfo : EIATTR_KPARAM_INFO
	.align		4
.L_35:
        /*0008*/ 	.byte	0x04, 0x17
        /*000a*/ 	.short	(.L_37 - .L_36)
.L_36:
        /*000c*/ 	.word	0x00000000
        /*0010*/ 	.short	0x0003
        /*0012*/ 	.short	0x0014
        /*0014*/ 	.byte	0x00, 0xf0, 0x11, 0x00


	//----- nvinfo : EIATTR_KPARAM_INFO
	.align		4
.L_37:
        /*0018*/ 	.byte	0x04, 0x17
        /*001a*/ 	.short	(.L_39 - .L_38)
.L_38:
        /*001c*/ 	.word	0x00000000
        /*0020*/ 	.short	0x0002
        /*0022*/ 	.short	0x0010
        /*0024*/ 	.byte	0x00, 0xf0, 0x11, 0x00


	//----- nvinfo : EIATTR_KPARAM_INFO
	.align		4
.L_39:
        /*0028*/ 	.byte	0x04, 0x17
        /*002a*/ 	.short	(.L_41 - .L_40)
.L_40:
        /*002c*/ 	.word	0x00000000
        /*0030*/ 	.short	0x0001
        /*0032*/ 	.short	0x0008
        /*0034*/ 	.byte	0x00, 0xf5, 0x21, 0x00


	//----- nvinfo : EIATTR_KPARAM_INFO
	.align		4
.L_41:
        /*0038*/ 	.byte	0x04, 0x17
        /*003a*/ 	.short	(.L_43 - .L_42)
.L_42:
        /*003c*/ 	.word	0x00000000
        /*0040*/ 	.short	0x0000
        /*0042*/ 	.short	0x0000
        /*0044*/ 	.byte	0x00, 0xf5, 0x21, 0x00


	//----- nvinfo : EIATTR_SPARSE_MMA_MASK
	.align		4
.L_43:
        /*0048*/ 	.byte	0x03, 0x50
        /*004a*/ 	.short	0x0000


	//----- nvinfo : EIATTR_MAXREG_COUNT
	.align		4
        /*004c*/ 	.byte	0x03, 0x1b
        /*004e*/ 	.short	0x00ff


	//----- nvinfo : EIATTR_NUM_BARRIERS
	.align		4
        /*0050*/ 	.byte	0x02, 0x4c
        /*0052*/ 	.byte	0x01
	.zero		1


	//----- nvinfo : EIATTR_MERCURY_ISA_VERSION
	.align		4
        /*0054*/ 	.byte	0x03, 0x5f
        /*0056*/ 	.short	0x0101


	//----- nvinfo : EIATTR_VRC_CTA_INIT_COUNT
	.align		4
        /*0058*/ 	.byte	0x02, 0x4a
	.zero		1
	.zero		1


	//----- nvinfo : EIATTR_EXIT_INSTR_OFFSETS
	.align		4
        /*005c*/ 	.byte	0x04, 0x1c
        /*005e*/ 	.short	(.L_45 - .L_44)


	//   ....[0]....
.L_44:
        /*0060*/ 	.word	0x000004d0


	//   ....[1]....
        /*0064*/ 	.word	0x00000850


	//   ....[2]....
        /*0068*/ 	.word	0x000008a0


	//----- nvinfo : EIATTR_CRS_STACK_SIZE
	.align		4
.L_45:
        /*006c*/ 	.byte	0x04, 0x1e
        /*006e*/ 	.short	(.L_47 - .L_46)
.L_46:
        /*0070*/ 	.word	0x00000000


	//----- nvinfo : EIATTR_CBANK_PARAM_SIZE
	.align		4
.L_47:
        /*0074*/ 	.byte	0x03, 0x19
        /*0076*/ 	.short	0x0018


	//----- nvinfo : EIATTR_PARAM_CBANK
	.align		4
        /*0078*/ 	.byte	0x04, 0x0a
        /*007a*/ 	.short	(.L_49 - .L_48)
	.align		4
.L_48:
        /*007c*/ 	.word	index@(.nv.constant0._Z14d_transposematILi2EEvPiS0_ii)
        /*0080*/ 	.short	0x0380
        /*0082*/ 	.short	0x0018


	//----- nvinfo : EIATTR_SW_WAR
	.align		4
.L_49:
        /*0084*/ 	.byte	0x04, 0x36
        /*0086*/ 	.short	(.L_51 - .L_50)
.L_50:
        /*0088*/ 	.word	0x00000008
.L_51:


//--------------------- .nv.info._Z14d_transposematILi1EEvPiS0_ii --------------------------
	.section	.nv.info._Z14d_transposematILi1EEvPiS0_ii,"",@"SHT_CUDA_INFO"
	.sectionflags	@""
	.align	4


	//----- nvinfo : EIATTR_CUDA_API_VERSION
	.align		4
        /*0000*/ 	.byte	0x04, 0x37
        /*0002*/ 	.short	(.L_53 - .L_52)
.L_52:
        /*0004*/ 	.word	0x00000082


	//----- nvinfo : EIATTR_KPARAM_INFO
	.align		4
.L_53:
        /*0008*/ 	.byte	0x04, 0x17
        /*000a*/ 	.short	(.L_55 - .L_54)
.L_54:
        /*000c*/ 	.word	0x00000000
        /*0010*/ 	.short	0x0003
        /*0012*/ 	.short	0x0014
        /*0014*/ 	.byte	0x00, 0xf0, 0x11, 0x00


	//----- nvinfo : EIATTR_KPARAM_INFO
	.align		4
.L_55:
        /*0018*/ 	.byte	0x04, 0x17
        /*001a*/ 	.short	(.L_57 - .L_56)
.L_56:
        /*001c*/ 	.word	0x00000000
        /*0020*/ 	.short	0x0002
        /*0022*/ 	.short	0x0010
        /*0024*/ 	.byte	0x00, 0xf0, 0x11, 0x00


	//----- nvinfo : EIATTR_KPARAM_INFO
	.align		4
.L_57:
        /*0028*/ 	.byte	0x04, 0x17
        /*002a*/ 	.short	(.L_59 - .L_58)
.L_58:
        /*002c*/ 	.word	0x00000000
        /*0030*/ 	.short	0x0001
        /*0032*/ 	.short	0x0008
        /*0034*/ 	.byte	0x00, 0xf5, 0x21, 0x00


	//----- nvinfo : EIATTR_KPARAM_INFO
	.align		4
.L_59:
        /*0038*/ 	.byte	0x04, 0x17
        /*003a*/ 	.short	(.L_61 - .L_60)
.L_60:
        /*003c*/ 	.word	0x00000000
        /*0040*/ 	.short	0x0000
        /*0042*/ 	.short	0x0000
        /*0044*/ 	.byte	0x00, 0xf5, 0x21, 0x00


	//----- nvinfo : EIATTR_SPARSE_MMA_MASK
	.align		4
.L_61:
        /*0048*/ 	.byte	0x03, 0x50
        /*004a*/ 	.short	0x0000


	//----- nvinfo : EIATTR_MAXREG_COUNT
	.align		4
        /*004c*/ 	.byte	0x03, 0x1b
        /*004e*/ 	.short	0x00ff


	//----- nvinfo : EIATTR_MERCURY_ISA_VERSION
	.align		4
        /*0050*/ 	.byte	0x03, 0x5f
        /*0052*/ 	.short	0x0101


	//----- nvinfo : EIATTR_VRC_CTA_INIT_COUNT
	.align		4
        /*0054*/ 	.byte	0x02, 0x4a
	.zero		1
	.zero		1


	//----- nvinfo : EIATTR_EXIT_INSTR_OFFSETS
	.align		4
        /*0058*/ 	.byte	0x04, 0x1c
        /*005a*/ 	.short	(.L_63 - .L_62)


	//   ....[0]....
.L_62:
        /*005c*/ 	.word	0x000000c0


	//   ....[1]....
        /*0060*/ 	.word	0x00000160


	//----- nvinfo : EIATTR_CBANK_PARAM_SIZE
	.align		4
.L_63:
        /*0064*/ 	.byte	0x03, 0x19
        /*0066*/ 	.short	0x0018


	//----- nvinfo : EIATTR_PARAM_CBANK
	.align		4
        /*0068*/ 	.byte	0x04, 0x0a
        /*006a*/ 	.short	(.L_65 - .L_64)
	.align		4
.L_64:
        /*006c*/ 	.word	index@(.nv.constant0._Z14d_transposematILi1EEvPiS0_ii)
        /*0070*/ 	.short	0x0380
        /*0072*/ 	.short	0x0018


	//----- nvinfo : EIATTR_SW_WAR
	.align		4
.L_65:
        /*0074*/ 	.byte	0x04, 0x36
        /*0076*/ 	.short	(.L_67 - .L_66)
.L_66:
        /*0078*/ 	.word	0x00000008
.L_67:


//--------------------- .nv.callgraph             --------------------------
	.section	.nv.callgraph,"",@"SHT_CUDA_CALLGRAPH"
	.align	4
	.sectionentsize	8
	.align		4
        /*0000*/ 	.word	0x00000000
	.align		4
        /*0004*/ 	.word	0xffffffff
	.align		4
        /*0008*/ 	.word	0x00000000
	.align		4
        /*000c*/ 	.word	0xfffffffe
	.align		4
        /*0010*/ 	.word	0x00000000
	.align		4
        /*0014*/ 	.word	0xfffffffd
	.align		4
        /*0018*/ 	.word	0x00000000
	.align		4
        /*001c*/ 	.word	0xfffffffc


//--------------------- .text._Z14d_transposematILi3EEvPiS0_ii --------------------------
	.section	.text._Z14d_transposematILi3EEvPiS0_ii,"ax",@progbits
	.align	128
        .global         _Z14d_transposematILi3EEvPiS0_ii
        .type           _Z14d_transposematILi3EEvPiS0_ii,@function
        .size           _Z14d_transposematILi3EEvPiS0_ii,(.L_x_13 - _Z14d_transposematILi3EEvPiS0_ii)
        .other          _Z14d_transposematILi3EEvPiS0_ii,@"STO_CUDA_ENTRY STV_DEFAULT"
_Z14d_transposematILi3EEvPiS0_ii:
.text._Z14d_transposematILi3EEvPiS0_ii:
[----:B------:R-:W-:Y:S01]  /*0000*/  LDC R1, c[0x0][0x37c] ;  /* 0x0000df00ff017b82 */ /* 0x000fe20000000800 */
[----:B------:R-:W0:Y:S07]  /*0010*/  S2R R9, SR_TID.Y ;  /* 0x0000000000097919 */ /* 0x000e2e0000002200 */
[----:B------:R-:W1:Y:S01]  /*0020*/  S2UR UR7, SR_CTAID.Y ;  /* 0x00000000000779c3 */ /* 0x000e620000002600 */
[----:B------:R-:W2:Y:S01]  /*0030*/  LDCU UR4, c[0x0][0x360] ;  /* 0x00006c00ff0477ac */ /* 0x000ea20008000800 */
[----:B------:R-:W3:Y:S01]  /*0040*/  S2R R6, SR_TID.X ;  /* 0x0000000000067919 */ /* 0x000ee20000002100 */
[----:B------:R-:W1:Y:S05]  /*0050*/  LDCU UR5, c[0x0][0x364] ;  /* 0x00006c80ff0577ac */ /* 0x000e6a0008000800 */
[----:B------:R-:W2:Y:S01]  /*0060*/  S2UR UR6, SR_CTAID.X ;  /* 0x00000000000679c3 */ /* 0x000ea20000002500 */
[----:B------:R-:W4:Y:S01]  /*0070*/  LDCU.64 UR8, c[0x0][0x390] ;  /* 0x00007200ff0877ac */ /* 0x000f220008000a00 */
[----:B-1----:R-:W-:-:S06]  /*0080*/  UIMAD UR5, UR5, UR7, URZ ;  /* 0x00000007050572a4 */ /* 0x002fcc000f8e02ff */
[----:B0-----:R-:W-:Y:S01]  /*0090*/  IADD3 R5, PT, PT, R9, UR5, RZ ;  /* 0x0000000509057c10 */ /* 0x001fe2000fffe0ff */
[----:B--2---:R-:W-:Y:S01]  /*00a0*/  UIMAD UR4, UR4, UR6, URZ ;  /* 0x00000006040472a4 */ /* 0x004fe2000f8e02ff */
[----:B------:R-:W0:Y:S02]  /*00b0*/  LDCU.64 UR6, c[0x0][0x358] ;  /* 0x00006b00ff0677ac */ /* 0x000e240008000a00 */
[----:B----4-:R-:W-:-:S03]  /*00c0*/  ISETP.GE.AND P0, PT, R5, UR9, PT ;  /* 0x0000000905007c0c */ /* 0x010fc6000bf06270 */
[----:B---3--:R-:W-:-:S04]  /*00d0*/  IADD3 R0, PT, PT, R6, UR4, RZ ;  /* 0x0000000406007c10 */ /* 0x008fc8000fffe0ff */
[----:B------:R-:W-:-:S13]  /*00e0*/  ISETP.LT.AND P0, PT, R0, UR8, !P0 ;  /* 0x0000000800007c0c */ /* 0x000fda000c701270 */
[----:B------:R-:W1:Y:S01]  /*00f0*/  @P0 LDC.64 R2, c[0x0][0x380] ;  /* 0x0000e000ff020b82 */ /* 0x000e620000000a00 */
[----:B------:R-:W-:-:S04]  /*0100*/  @P0 IMAD R5, R5, UR8, R0 ;  /* 0x0000000805050c24 */ /* 0x000fc8000f8e0200 */
[----:B-1----:R-:W-:-:S06]  /*0110*/  @P0 IMAD.WIDE R2, R5, 0x4, R2 ;  /* 0x0000000405020825 */ /* 0x002fcc00078e0202 */
[----:B0-----:R-:W2:Y:S01]  /*0120*/  @P0 LDG.E R2, desc[UR6][R2.64] ;  /* 0x0000000602020981 */ /* 0x001ea2000c1e1900 */
[----:B------:R-:W-:Y:S01]  /*0130*/  @P0 MOV R4, 0x400 ;  /* 0x0000040000040802 */ /* 0x000fe20000000f00 */
[----:B------:R-:W-:Y:S01]  /*0140*/  @P0 IMAD R0, R9, 0x21, R6 ;  /* 0x0000002109000824 */ /* 0x000fe200078e0206 */
[----:B------:R-:W-:Y:S01]  /*0150*/  IADD3 R7, PT, PT, R6, UR5, RZ ;  /* 0x0000000506077c10 */ /* 0x000fe2000fffe0ff */
[----:B------:R-:W0:Y:S02]  /*0160*/  @P0 S2R R5, SR_CgaCtaId ;  /* 0x0000000000050919 */ /* 0x000e240000008800 */
[----:B0-----:R-:W-:Y:S01]  /*0170*/  @P0 LEA R5, R5, R4, 0x18 ;  /* 0x0000000405050211 */ /* 0x001fe200078ec0ff */
[----:B------:R-:W-:-:S04]  /*0180*/  VIADD R4, R9, UR4 ;  /* 0x0000000409047c36 */ /* 0x000fc80008000000 */
[----:B------:R-:W-:Y:S02]  /*0190*/  @P0 IMAD R5, R0, 0x4, R5 ;  /* 0x0000000400050824 */ /* 0x000fe400078e0205 */
[----:B------:R-:W-:-:S03]  /*01a0*/  IMAD R7, R4, UR9, R7 ;  /* 0x0000000904077c24 */ /* 0x000fc6000f8e0207 */
[----:B--2---:R0:W-:Y:S01]  /*01b0*/  @P0 STS [R5], R2 ;  /* 0x0000000205000388 */ /* 0x0041e20000000800 */
[----:B------:R-:W-:Y:S06]  /*01c0*/  BAR.SYNC.DEFER_BLOCKING 0x0 ;  /* 0x0000000000007b1d */ /* 0x000fec0000010000 */
[----:B------:R-:W-:Y:S05]  /*01d0*/  @!P0 EXIT ;  /* 0x000000000000894d */ /* 0x000fea0003800000 */
[----:B------:R-:W1:Y:S01]  /*01e0*/  S2UR UR5, SR_CgaCtaId ;  /* 0x00000000000579c3 */ /* 0x000e620000008800 */
[----:B------:R-:W-:Y:S01]  /*01f0*/  UMOV UR4, 0x400 ;  /* 0x0000040000047882 */ /* 0x000fe20000000000 */
[----:B------:R-:W-:-:S06]  /*0200*/  IMAD R0, R6, 0x21, R9 ;  /* 0x0000002106007824 */ /* 0x000fcc00078e0209 */
[----:B0-----:R-:W0:Y:S01]  /*0210*/  LDC.64 R2, c[0x0][0x388] ;  /* 0x0000e200ff027b82 */ /* 0x001e220000000a00 */
[----:B-1----:R-:W-:-:S06]  /*0220*/  ULEA UR4, UR5, UR4, 0x18 ;  /* 0x0000000405047291 */ /* 0x002fcc000f8ec0ff */
[----:B------:R-:W-:Y:S01]  /*0230*/  LEA R0, R0, UR4, 0x2 ;  /* 0x0000000400007c11 */ /* 0x000fe2000f8e10ff */
[----:B0-----:R-:W-:-:S04]  /*0240*/  IMAD.WIDE R2, R7, 0x4, R2 ;  /* 0x0000000407027825 */ /* 0x001fc800078e0202 */
[----:B------:R-:W0:Y:S04]  /*0250*/  LDS R5, [R0] ;  /* 0x0000000000057984 */ /* 0x000e280000000800 */
[----:B0-----:R-:W-:Y:S01]  /*0260*/  STG.E desc[UR6][R2.64], R5 ;  /* 0x0000000502007986 */ /* 0x001fe2000c101906 */
[----:B------:R-:W-:Y:S05]  /*0270*/  EXIT ;  /* 0x000000000000794d */ /* 0x000fea0003800000 */
.L_x_0:
[----:B------:R-:W-:-:S00]  /*0280*/  BRA `(.L_x_0) ;  /* 0xfffffffc00fc7947 */ /* 0x000fc0000383ffff */
[----:B------:R-:W-:-:S00]  /*0290*/  NOP ;  /* 0x0000000000007918 */ /* 0x000fc00000000000 */
        /* <DEDUP_REMOVED lines=14> */
.L_x_13:


//--------------------- .text._Z14d_transposematILi2EEvPiS0_ii --------------------------
	.section	.text._Z14d_transposematILi2EEvPiS0_ii,"ax",@progbits
	.align	128
        .global         _Z14d_transposematILi2EEvPiS0_ii
        .type           _Z14d_transposematILi2EEvPiS0_ii,@function
        .size           _Z14d_transposematILi2EEvPiS0_ii,(.L_x_14 - _Z14d_transposematILi2EEvPiS0_ii)
        .other          _Z14d_transposematILi2EEvPiS0_ii,@"STO_CUDA_ENTRY STV_DEFAULT"
_Z14d_transposematILi2EEvPiS0_ii:
.text._Z14d_transposematILi2EEvPiS0_ii:
[----:B------:R-:W-:Y:S01]  /*0000*/  LDC R1, c[0x0][0x37c] ;  /* 0x0000df00ff017b82 */ /* 0x000fe20000000800 */
[----:B------:R-:W0:Y:S07]  /*0010*/  S2R R0, SR_CTAID.Y ;  /* 0x0000000000007919 */ /* 0x000e2e0000002600 */
[----:B------:R-:W1:Y:S01]  /*0020*/  LDC.64 R2, c[0x0][0x390] ;  /* 0x0000e400ff027b82 */ /* 0x000e620000000a00 */
[----:B------:R-:W2:Y:S01]  /*0030*/  LDCU.64 UR6, c[0x0][0x358] ;  /* 0x00006b00ff0677ac */ /* 0x000ea20008000a00 */
[----:B------:R-:W-:Y:S01]  /*0040*/  BSSY.RECONVERGENT B0, `(.L_x_1) ;  /* 0x0000042000007945 */ /* 0x000fe20003800200 */
[----:B------:R-:W0:Y:S01]  /*0050*/  S2R R5, SR_TID.Y ;  /* 0x0000000000057919 */ /* 0x000e220000002200 */
[----:B------:R-:W3:Y:S01]  /*0060*/  S2R R6, SR_CTAID.X ;  /* 0x0000000000067919 */ /* 0x000ee20000002500 */
[----:B------:R-:W3:Y:S01]  /*0070*/  S2R R4, SR_TID.X ;  /* 0x0000000000047919 */ /* 0x000ee20000002100 */
[----:B0-----:R-:W-:-:S04]  /*0080*/  IMAD R7, R0, 0x20, R5 ;  /* 0x0000002000077824 */ /* 0x001fc800078e0205 */
[----:B-1----:R-:W-:Y:S01]  /*0090*/  IMAD.IADD R18, R2, 0x1, -R7 ;  /* 0x0000000102127824 */ /* 0x002fe200078e0a07 */
[----:B---3--:R-:W-:-:S04]  /*00a0*/  LEA R8, R6, R4, 0x5 ;  /* 0x0000000406087211 */ /* 0x008fc800078e28ff */
[----:B------:R-:W-:-:S04]  /*00b0*/  ISETP.GE.AND P0, PT, R18, 0x1, PT ;  /* 0x000000011200780c */ /* 0x000fc80003f06270 */
[----:B------:R-:W-:-:S13]  /*00c0*/  ISETP.GE.OR P0, PT, R8, R3, !P0 ;  /* 0x000000030800720c */ /* 0x000fda0004706670 */
[----:B--2---:R-:W-:Y:S05]  /*00d0*/  @P0 BRA `(.L_x_2) ;  /* 0x0000000000e00947 */ /* 0x004fea0003800000 */
[----:B------:R-:W0:Y:S01]  /*00e0*/  S2UR UR5, SR_CgaCtaId ;  /* 0x00000000000579c3 */ /* 0x000e220000008800 */
[----:B------:R-:W-:Y:S01]  /*00f0*/  VIMNMX R18, PT, PT, R18, 0x20, PT ;  /* 0x0000002012127848 */ /* 0x000fe20003fe0100 */
[----:B------:R-:W-:Y:S01]  /*0100*/  UMOV UR4, 0x400 ;  /* 0x0000040000047882 */ /* 0x000fe20000000000 */
[--C-:B------:R-:W-:Y:S01]  /*0110*/  IMAD R7, R7, R3, R4.reuse ;  /* 0x0000000307077224 */ /* 0x100fe200078e0204 */
[----:B------:R-:W-:Y:S01]  /*0120*/  BSSY.RECONVERGENT B1, `(.L_x_3) ;  /* 0x0000020000017945 */ /* 0x000fe20003800200 */
[----:B------:R-:W-:Y:S01]  /*0130*/  ISETP.GT.AND P1, PT, R18, 0x30, PT ;  /* 0x000000301200780c */ /* 0x000fe20003f24270 */
[----:B------:R-:W-:Y:S01]  /*0140*/  IMAD R8, R5, 0x21, R4 ;  /* 0x0000002105087824 */ /* 0x000fe200078e0204 */
[----:B------:R-:W-:Y:S01]  /*0150*/  PLOP3.LUT P0, PT, PT, PT, PT, 0x80, 0x8 ;  /* 0x000000000008781c */ /* 0x000fe20003f0f070 */
[----:B------:R-:W-:Y:S02]  /*0160*/  IMAD R21, R6, 0x20, R7 ;  /* 0x0000002006157824 */ /* 0x000fe400078e0207 */
[----:B------:R-:W-:Y:S01]  /*0170*/  IMAD.MOV.U32 R19, RZ, RZ, RZ ;  /* 0x000000ffff137224 */ /* 0x000fe200078e00ff */
[----:B0-----:R-:W-:-:S06]  /*0180*/  ULEA UR4, UR5, UR4, 0x18 ;  /* 0x0000000405047291 */ /* 0x001fcc000f8ec0ff */
[----:B------:R-:W-:Y:S01]  /*0190*/  LEA R7, R8, UR4, 0x2 ;  /* 0x0000000408077c11 */ /* 0x000fe2000f8e10ff */
[----:B------:R-:W-:Y:S06]  /*01a0*/  @!P1 BRA `(.L_x_4) ;  /* 0x00000000005c9947 */ /* 0x000fec0003800000 */
[----:B------:R-:W0:Y:S01]  /*01b0*/  LDC.64 R8, c[0x0][0x380] ;  /* 0x0000e000ff087b82 */ /* 0x000e220000000a00 */
[----:B------:R-:W-:Y:S02]  /*01c0*/  PLOP3.LUT P0, PT, PT, PT, PT, 0x8, 0x80 ;  /* 0x000000000080781c */ /* 0x000fe40003f0e170 */
[----:B------:R-:W-:-:S11]  /*01d0*/  IADD3 R22, PT, PT, R18, -0x30, RZ ;  /* 0xffffffd012167810 */ /* 0x000fd60007ffe0ff */
.L_x_5:
[----:B------:R-:W-:Y:S02]  /*01e0*/  IMAD R16, R3, 0x10, R21 ;  /* 0x0000001003107824 */ /* 0x000fe400078e0215 */
[----:B0-----:R-:W-:-:S03]  /*01f0*/  IMAD.WIDE R14, R21, 0x4, R8 ;  /* 0x00000004150e7825 */ /* 0x001fc600078e0208 */
[C---:B------:R-:W-:Y:S01]  /*0200*/  LEA R12, R3.reuse, R16, 0x4 ;  /* 0x00000010030c7211 */ /* 0x040fe200078e20ff */
[----:B------:R-:W-:Y:S02]  /*0210*/  IMAD.WIDE R16, R16, 0x4, R8 ;  /* 0x0000000410107825 */ /* 0x000fe400078e0208 */
[----:B------:R-:W2:Y:S02]  /*0220*/  LDG.E R14, desc[UR6][R14.64] ;  /* 0x000000060e0e7981 */ /* 0x000ea4000c1e1900 */
[----:B------:R-:W-:Y:S02]  /*0230*/  IMAD R20, R3, 0x10, R12 ;  /* 0x0000001003147824 */ /* 0x000fe400078e020c */
[--C-:B------:R-:W-:Y:S01]  /*0240*/  IMAD.WIDE R12, R12, 0x4, R8.reuse ;  /* 0x000000040c0c7825 */ /* 0x100fe200078e0208 */
[----:B------:R-:W3:Y:S03]  /*0250*/  LDG.E R16, desc[UR6][R16.64] ;  /* 0x0000000610107981 */ /* 0x000ee6000c1e1900 */
[----:B------:R-:W-:-:S02]  /*0260*/  IMAD.WIDE R10, R20, 0x4, R8 ;  /* 0x00000004140a7825 */ /* 0x000fc400078e0208 */
[----:B------:R-:W4:Y:S04]  /*0270*/  LDG.E R12, desc[UR6][R12.64] ;  /* 0x000000060c0c7981 */ /* 0x000f28000c1e1900 */
[----:B------:R-:W5:Y:S01]  /*0280*/  LDG.E R10, desc[UR6][R10.64] ;  /* 0x000000060a0a7981 */ /* 0x000f62000c1e1900 */
[----:B------:R-:W-:-:S04]  /*0290*/  IADD3 R19, PT, PT, R19, 0x40, RZ ;  /* 0x0000004013137810 */ /* 0x000fc80007ffe0ff */
[----:B------:R-:W-:Y:S01]  /*02a0*/  ISETP.GE.AND P1, PT, R19, R22, PT ;  /* 0x000000161300720c */ /* 0x000fe20003f26270 */
[----:B------:R-:W-:Y:S01]  /*02b0*/  IMAD R21, R3, 0x10, R20 ;  /* 0x0000001003157824 */ /* 0x000fe200078e0214 */
[----:B--2---:R-:W-:Y:S04]  /*02c0*/  STS [R7], R14 ;  /* 0x0000000e07007388 */ /* 0x004fe80000000800 */
[----:B---3--:R-:W-:Y:S04]  /*02d0*/  STS [R7+0x840], R16 ;  /* 0x0008401007007388 */ /* 0x008fe80000000800 */
[----:B----4-:R-:W-:Y:S04]  /*02e0*/  STS [R7+0x1080], R12 ;  /* 0x0010800c07007388 */ /* 0x010fe80000000800 */
[----:B-----5:R0:W-:Y:S02]  /*02f0*/  STS [R7+0x18c0], R10 ;  /* 0x0018c00a07007388 */ /* 0x0201e40000000800 */
[----:B0-----:R-:W-:Y:S01]  /*0300*/  IADD3 R7, PT, PT, R7, 0x2100, RZ ;  /* 0x0000210007077810 */ /* 0x001fe20007ffe0ff */
[----:B------:R-:W-:Y:S06]  /*0310*/  @!P1 BRA `(.L_x_5) ;  /* 0xfffffffc00b09947 */ /* 0x000fec000383ffff */
.L_x_4:
[----:B------:R-:W-:Y:S05]  /*0320*/  BSYNC.RECONVERGENT B1 ;  /* 0x0000000000017941 */ /* 0x000fea0003800200 */
.L_x_3:
[----:B------:R-:W-:-:S05]  /*0330*/  IMAD.IADD R8, R18, 0x1, -R19 ;  /* 0x0000000112087824 */ /* 0x000fca00078e0a13 */
[----:B------:R-:W-:-:S13]  /*0340*/  ISETP.GT.AND P1, PT, R8, 0x10, PT ;  /* 0x000000100800780c */ /* 0x000fda0003f24270 */
[----:B------:R-:W-:Y:S01]  /*0350*/  @P1 PLOP3.LUT P0, PT, PT, PT, PT, 0x8, 0x80 ;  /* 0x000000000080181c */ /* 0x000fe20003f0e170 */
[----:B------:R-:W0:Y:S01]  /*0360*/  @P1 LDC.64 R12, c[0x0][0x380] ;  /* 0x0000e000ff0c1b82 */ /* 0x000e220000000a00 */
[----:B------:R-:W-:Y:S01]  /*0370*/  @P1 IADD3 R19, PT, PT, R19, 0x20, RZ ;  /* 0x0000002013131810 */ /* 0x000fe20007ffe0ff */
[----:B------:R-:W-:-:S03]  /*0380*/  @P1 IMAD R14, R3, 0x10, R21 ;  /* 0x00000010030e1824 */ /* 0x000fc600078e0215 */
[----:B------:R-:W-:-:S13]  /*0390*/  ISETP.LT.OR P0, PT, R19, R18, P0 ;  /* 0x000000121300720c */ /* 0x000fda0000701670 */
[----:B------:R-:W1:Y:S01]  /*03a0*/  @P0 LDC.64 R8, c[0x0][0x380] ;  /* 0x0000e000ff080b82 */ /* 0x000e620000000a00 */
[----:B0-----:R-:W-:Y:S01]  /*03b0*/  @P1 IMAD.WIDE R10, R21, 0x4, R12 ;  /* 0x00000004150a1825 */ /* 0x001fe200078e020c */
[----:B------:R-:W-:-:S03]  /*03c0*/  @P1 LEA R21, R3, R14, 0x4 ;  /* 0x0000000e03151211 */ /* 0x000fc600078e20ff */
[----:B------:R-:W-:Y:S02]  /*03d0*/  @P1 IMAD.WIDE R12, R14, 0x4, R12 ;  /* 0x000000040e0c1825 */ /* 0x000fe400078e020c */
[----:B------:R-:W2:Y:S04]  /*03e0*/  @P1 LDG.E R10, desc[UR6][R10.64] ;  /* 0x000000060a0a1981 */ /* 0x000ea8000c1e1900 */
[----:B------:R-:W3:Y:S01]  /*03f0*/  @P1 LDG.E R12, desc[UR6][R12.64] ;  /* 0x000000060c0c1981 */ /* 0x000ee2000c1e1900 */
[----:B-1----:R-:W-:-:S06]  /*0400*/  @P0 IMAD.WIDE R8, R21, 0x4, R8 ;  /* 0x0000000415080825 */ /* 0x002fcc00078e0208 */
[----:B------:R-:W4:Y:S04]  /*0410*/  @P0 LDG.E R8, desc[UR6][R8.64] ;  /* 0x0000000608080981 */ /* 0x000f28000c1e1900 */
[----:B--2---:R-:W-:Y:S04]  /*0420*/  @P1 STS [R7], R10 ;  /* 0x0000000a07001388 */ /* 0x004fe80000000800 */
[----:B---3--:R0:W-:Y:S02]  /*0430*/  @P1 STS [R7+0x840], R12 ;  /* 0x0008400c07001388 */ /* 0x0081e40000000800 */
[----:B0-----:R-:W-:-:S05]  /*0440*/  @P1 VIADD R7, R7, 0x1080 ;  /* 0x0000108007071836 */ /* 0x001fca0000000000 */
[----:B----4-:R0:W-:Y:S02]  /*0450*/  @P0 STS [R7], R8 ;  /* 0x0000000807000388 */ /* 0x0101e40000000800 */
.L_x_2:
[----:B------:R-:W-:Y:S05]  /*0460*/  BSYNC.RECONVERGENT B0 ;  /* 0x0000000000007941 */ /* 0x000fea0003800200 */
.L_x_1:
[----:B0-----:R-:W-:Y:S01]  /*0470*/  LEA R7, R6, R5, 0x5 ;  /* 0x0000000506077211 */ /* 0x001fe200078e28ff */
[----:B------:R-:W-:Y:S04]  /*0480*/  BAR.SYNC.DEFER_BLOCKING 0x0 ;  /* 0x0000000000007b1d */ /* 0x000fe80000010000 */
[----:B------:R-:W-:Y:S01]  /*0490*/  IMAD.IADD R6, R3, 0x1, -R7 ;  /* 0x0000000103067824 */ /* 0x000fe200078e0a07 */
[----:B------:R-:W-:-:S04]  /*04a0*/  LEA R3, R0, R4, 0x5 ;  /* 0x0000000400037211 */ /* 0x000fc800078e28ff */
[----:B------:R-:W-:-:S04]  /*04b0*/  ISETP.GE.AND P0, PT, R6, 0x1, PT ;  /* 0x000000010600780c */ /* 0x000fc80003f06270 */
[----:B------:R-:W-:-:S13]  /*04c0*/  ISETP.GE.OR P0, PT, R3, R2, !P0 ;  /* 0x000000020300720c */ /* 0x000fda0004706670 */
[----:B------:R-:W-:Y:S05]  /*04d0*/  @P0 EXIT ;  /* 0x000000000000094d */ /* 0x000fea0003800000 */
[----:B------:R-:W0:Y:S01]  /*04e0*/  S2UR UR5, SR_CgaCtaId ;  /* 0x00000000000579c3 */ /* 0x000e220000008800 */
[----:B------:R-:W-:Y:S01]  /*04f0*/  VIMNMX R3, PT, PT, R6, 0x20, PT ;  /* 0x0000002006037848 */ /* 0x000fe20003fe0100 */
[----:B------:R-:W-:Y:S01]  /*0500*/  UMOV UR4, 0x400 ;  /* 0x0000040000047882 */ /* 0x000fe20000000000 */
[----:B------:R-:W-:Y:S01]  /*0510*/  IMAD R7, R7, R2, R4 ;  /* 0x0000000207077224 */ /* 0x000fe200078e0204 */
[----:B------:R-:W-:Y:S01]  /*0520*/  BSSY.RECONVERGENT B0, `(.L_x_6) ;  /* 0x0000020000007945 */ /* 0x000fe20003800200 */
[----:B------:R-:W-:Y:S01]  /*0530*/  ISETP.GT.AND P1, PT, R3, 0x30, PT ;  /* 0x000000300300780c */ /* 0x000fe20003f24270 */
[----:B------:R-:W-:Y:S01]  /*0540*/  IMAD R4, R4, 0x21, R5 ;  /* 0x0000002104047824 */ /* 0x000fe200078e0205 */
[----:B------:R-:W-:Y:S01]  /*0550*/  PLOP3.LUT P0, PT, PT, PT, PT, 0x80, 0x8 ;  /* 0x000000000008781c */ /* 0x000fe20003f0f070 */
[----:B------:R-:W-:Y:S02]  /*0560*/  IMAD R11, R0, 0x20, R7 ;  /* 0x00000020000b7824 */ /* 0x000fe400078e0207 */
[----:B------:R-:W-:Y:S01]  /*0570*/  HFMA2 R0, -RZ, RZ, 0, 0 ;  /* 0x00000000ff007431 */ /* 0x000fe200000001ff */
[----:B0-----:R-:W-:-:S06]  /*0580*/  ULEA UR4, UR5, UR4, 0x18 ;  /* 0x0000000405047291 */ /* 0x001fcc000f8ec0ff */
[----:B------:R-:W-:Y:S01]  /*0590*/  LEA R10, R4, UR4, 0x2 ;  /* 0x00000004040a7c11 */ /* 0x000fe2000f8e10ff */
[----:B------:R-:W-:Y:S06]  /*05a0*/  @!P1 BRA `(.L_x_7) ;  /* 0x00000000005c9947 */ /* 0x000fec0003800000 */
[----:B------:R-:W0:Y:S01]  /*05b0*/  LDC.64 R4, c[0x0][0x388] ;  /* 0x0000e200ff047b82 */ /* 0x000e220000000a00 */
[----:B------:R-:W-:Y:S01]  /*05c0*/  PLOP3.LUT P0, PT, PT, PT, PT, 0x8, 0x80 ;  /* 0x000000000080781c */ /* 0x000fe20003f0e170 */
[----:B------:R-:W-:-:S12]  /*05d0*/  VIADD R27, R3, 0xffffffd0 ;  /* 0xffffffd0031b7836 */ /* 0x000fd80000000000 */
.L_x_8:
[----:B-1----:R-:W1:Y:S01]  /*05e0*/  LDS R17, [R10] ;  /* 0x000000000a117984 */ /* 0x002e620000000800 */
[C---:B------:R-:W-:Y:S01]  /*05f0*/  LEA R9, R2.reuse, R11, 0x4 ;  /* 0x0000000b02097211 */ /* 0x040fe200078e20ff */
[----:B0-----:R-:W-:Y:S02]  /*0600*/  IMAD.WIDE R6, R11, 0x4, R4 ;  /* 0x000000040b067825 */ /* 0x001fe400078e0204 */
[----:B------:R-:W0:Y:S02]  /*0610*/  LDS R19, [R10+0x40] ;  /* 0x000040000a137984 */ /* 0x000e240000000800 */
[C---:B------:R-:W-:Y:S02]  /*0620*/  IMAD R13, R2.reuse, 0x10, R9 ;  /* 0x00000010020d7824 */ /* 0x040fe400078e0209 */
[----:B------:R-:W2:Y:S01]  /*0630*/  LDS R21, [R10+0x80] ;  /* 0x000080000a157984 */ /* 0x000ea20000000800 */
[--C-:B------:R-:W-:Y:S02]  /*0640*/  IMAD.WIDE R8, R9, 0x4, R4.reuse ;  /* 0x0000000409087825 */ /* 0x100fe400078e0204 */
[----:B------:R-:W-:Y:S01]  /*0650*/  LEA R23, R2, R13, 0x4 ;  /* 0x0000000d02177211 */ /* 0x000fe200078e20ff */
[----:B------:R3:W4:Y:S01]  /*0660*/  LDS R25, [R10+0xc0] ;  /* 0x0000c0000a197984 */ /* 0x0007220000000800 */
[----:B------:R-:W-:-:S04]  /*0670*/  IMAD.WIDE R12, R13, 0x4, R4 ;  /* 0x000000040d0c7825 */ /* 0x000fc800078e0204 */
[----:B------:R-:W-:Y:S01]  /*0680*/  IMAD.WIDE R14, R23, 0x4, R4 ;  /* 0x00000004170e7825 */ /* 0x000fe200078e0204 */
[----:B---3--:R-:W-:-:S03]  /*0690*/  IADD3 R10, PT, PT, R10, 0x100, RZ ;  /* 0x000001000a0a7810 */ /* 0x008fc60007ffe0ff */
[----:B------:R-:W-:Y:S02]  /*06a0*/  VIADD R0, R0, 0x40 ;  /* 0x0000004000007836 */ /* 0x000fe40000000000 */
[----:B------:R-:W-:-:S03]  /*06b0*/  IMAD R11, R2, 0x10, R23 ;  /* 0x00000010020b7824 */ /* 0x000fc600078e0217 */
[----:B------:R-:W-:Y:S01]  /*06c0*/  ISETP.GE.AND P1, PT, R0, R27, PT ;  /* 0x0000001b0000720c */ /* 0x000fe20003f26270 */
[----:B-1----:R1:W-:Y:S04]  /*06d0*/  STG.E desc[UR6][R6.64], R17 ;  /* 0x0000001106007986 */ /* 0x0023e8000c101906 */
[----:B0-----:R1:W-:Y:S04]  /*06e0*/  STG.E desc[UR6][R8.64], R19 ;  /* 0x0000001308007986 */ /* 0x0013e8000c101906 */
[----:B--2---:R1:W-:Y:S04]  /*06f0*/  STG.E desc[UR6][R12.64], R21 ;  /* 0x000000150c007986 */ /* 0x0043e8000c101906 */
[----:B----4-:R1:W-:Y:S01]  /*0700*/  STG.E desc[UR6][R14.64], R25 ;  /* 0x000000190e007986 */ /* 0x0103e2000c101906 */
[----:B------:R-:W-:Y:S05]  /*0710*/  @!P1 BRA `(.L_x_8) ;  /* 0xfffffffc00b09947 */ /* 0x000fea000383ffff */
.L_x_7:
[----:B------:R-:W-:Y:S05]  /*0720*/  BSYNC.RECONVERGENT B0 ;  /* 0x0000000000007941 */ /* 0x000fea0003800200 */
.L_x_6:
[----:B------:R-:W-:Y:S01]  /*0730*/  IADD3 R4, PT, PT, R3, -R0, RZ ;  /* 0x8000000003047210 */ /* 0x000fe20007ffe0ff */
[----:B------:R-:W-:Y:S03]  /*0740*/  BSSY.RECONVERGENT B0, `(.L_x_9) ;  /* 0x000000f000007945 */ /* 0x000fe60003800200 */
[----:B------:R-:W-:-:S13]  /*0750*/  ISETP.GT.AND P1, PT, R4, 0x10, PT ;  /* 0x000000100400780c */ /* 0x000fda0003f24270 */
[----:B------:R-:W-:Y:S05]  /*0760*/  @!P1 BRA `(.L_x_10) ;  /* 0x0000000000309947 */ /* 0x000fea0003800000 */
[----:B-1----:R-:W0:Y:S01]  /*0770*/  LDS R9, [R10] ;  /* 0x000000000a097984 */ /* 0x002e220000000800 */
[----:B------:R-:W1:Y:S01]  /*0780*/  LDC.64 R6, c[0x0][0x388] ;  /* 0x0000e200ff067b82 */ /* 0x000e620000000a00 */
[----:B------:R-:W-:Y:S01]  /*0790*/  IMAD R13, R2, 0x10, R11 ;  /* 0x00000010020d7824 */ /* 0x000fe200078e020b */
[----:B------:R-:W-:Y:S01]  /*07a0*/  PLOP3.LUT P0, PT, PT, PT, PT, 0x8, 0x80 ;  /* 0x000000000080781c */ /* 0x000fe20003f0e170 */
[----:B------:R2:W3:Y:S01]  /*07b0*/  LDS R15, [R10+0x40] ;  /* 0x000040000a0f7984 */ /* 0x0004e20000000800 */
[----:B------:R-:W-:Y:S01]  /*07c0*/  VIADD R0, R0, 0x20 ;  /* 0x0000002000007836 */ /* 0x000fe20000000000 */
[----:B--2---:R-:W-:Y:S01]  /*07d0*/  IADD3 R10, PT, PT, R10, 0x80, RZ ;  /* 0x000000800a0a7810 */ /* 0x004fe20007ffe0ff */
[----:B-1----:R-:W-:Y:S01]  /*07e0*/  IMAD.WIDE R4, R11, 0x4, R6 ;  /* 0x000000040b047825 */ /* 0x002fe200078e0206 */
[----:B------:R-:W-:-:S03]  /*07f0*/  LEA R11, R2, R13, 0x4 ;  /* 0x0000000d020b7211 */ /* 0x000fc600078e20ff */
[----:B------:R-:W-:Y:S01]  /*0800*/  IMAD.WIDE R6, R13, 0x4, R6 ;  /* 0x000000040d067825 */ /* 0x000fe200078e0206 */
[----:B0-----:R0:W-:Y:S04]  /*0810*/  STG.E desc[UR6][R4.64], R9 ;  /* 0x0000000904007986 */ /* 0x0011e8000c101906 */
[----:B---3--:R0:W-:Y:S02]  /*0820*/  STG.E desc[UR6][R6.64], R15 ;  /* 0x0000000f06007986 */ /* 0x0081e4000c101906 */
.L_x_10:
[----:B------:R-:W-:Y:S05]  /*0830*/  BSYNC.RECONVERGENT B0 ;  /* 0x0000000000007941 */ /* 0x000fea0003800200 */
.L_x_9:
[----:B------:R-:W-:-:S13]  /*0840*/  ISETP.LT.OR P0, PT, R0, R3, P0 ;  /* 0x000000030000720c */ /* 0x000fda0000701670 */
[----:B------:R-:W-:Y:S05]  /*0850*/  @!P0 EXIT ;  /* 0x000000000000894d */ /* 0x000fea0003800000 */
[----:B0-----:R-:W0:Y:S01]  /*0860*/  LDS R5, [R10] ;  /* 0x000000000a057984 */ /* 0x001e220000000800 */
[----:B------:R-:W2:Y:S02]  /*0870*/  LDC.64 R2, c[0x0][0x388] ;  /* 0x0000e200ff027b82 */ /* 0x000ea40000000a00 */
[----:B--2---:R-:W-:-:S05]  /*0880*/  IMAD.WIDE R2, R11, 0x4, R2 ;  /* 0x000000040b027825 */ /* 0x004fca00078e0202 */
[----:B0-----:R-:W-:Y:S01]  /*0890*/  STG.E desc[UR6][R2.64], R5 ;  /* 0x0000000502007986 */ /* 0x001fe2000c101906 */
[----:B------:R-:W-:Y:S05]  /*08a0*/  EXIT ;  /* 0x000000000000794d */ /* 0x000fea0003800000 */
.L_x_11:
        /* <DEDUP_REMOVED lines=13> */
.L_x_14:


//--------------------- .text._Z14d_transposematILi1EEvPiS0_ii --------------------------
	.section	.text._Z14d_transposematILi1EEvPiS0_ii,"ax",@progbits
	.align	128
        .global         _Z14d_transposematILi1EEvPiS0_ii
        .type           _Z14d_transposematILi1EEvPiS0_ii,@function
        .size           _Z14d_transposematILi1EEvPiS0_ii,(.L_x_15 - _Z14d_transposematILi1EEvPiS0_ii)
        .other          _Z14d_transposematILi1EEvPiS0_ii,@"STO_CUDA_ENTRY STV_DEFAULT"
_Z14d_transposematILi1EEvPiS0_ii:
.text._Z14d_transposematILi1EEvPiS0_ii:
[----:B------:R-:W-:Y:S01]  /*0000*/  LDC R1, c[0x0][0x37c] ;  /* 0x0000df00ff017b82 */ /* 0x000fe20000000800 */
[----:B------:R-:W0:Y:S07]  /*0010*/  S2R R7, SR_TID.Y ;  /* 0x0000000000077919 */ /* 0x000e2e0000002200 */
[----:B------:R-:W1:Y:S01]  /*0020*/  LDC R3, c[0x0][0x360] ;  /* 0x0000d800ff037b82 */ /* 0x000e620000000800 */
[----:B------:R-:W2:Y:S01]  /*0030*/  LDCU.64 UR6, c[0x0][0x390] ;  /* 0x00007200ff0677ac */ /* 0x000ea20008000a00 */
[----:B------:R-:W1:Y:S06]  /*0040*/  S2R R0, SR_TID.X ;  /* 0x0000000000007919 */ /* 0x000e6c0000002100 */
[----:B------:R-:W0:Y:S08]  /*0050*/  S2UR UR5, SR_CTAID.Y ;  /* 0x00000000000579c3 */ /* 0x000e300000002600 */
[----:B------:R-:W0:Y:S08]  /*0060*/  LDC R2, c[0x0][0x364] ;  /* 0x0000d900ff027b82 */ /* 0x000e300000000800 */
[----:B------:R-:W1:Y:S01]  /*0070*/  S2UR UR4, SR_CTAID.X ;  /* 0x00000000000479c3 */ /* 0x000e620000002500 */
[----:B0-----:R-:W-:-:S05]  /*0080*/  IMAD R7, R2, UR5, R7 ;  /* 0x0000000502077c24 */ /* 0x001fca000f8e0207 */
[----:B--2---:R-:W-:Y:S01]  /*0090*/  ISETP.GE.AND P0, PT, R7, UR7, PT ;  /* 0x0000000707007c0c */ /* 0x004fe2000bf06270 */
[----:B-1----:R-:W-:-:S05]  /*00a0*/  IMAD R0, R3, UR4, R0 ;  /* 0x0000000403007c24 */ /* 0x002fca000f8e0200 */
[----:B------:R-:W-:-:S13]  /*00b0*/  ISETP.GE.OR P0, PT, R0, UR6, P0 ;  /* 0x0000000600007c0c */ /* 0x000fda0008706670 */
[----:B------:R-:W-:Y:S05]  /*00c0*/  @P0 EXIT ;  /* 0x000000000000094d */ /* 0x000fea0003800000 */
[----:B------:R-:W0:Y:S01]  /*00d0*/  LDC.64 R2, c[0x0][0x380] ;  /* 0x0000e000ff027b82 */ /* 0x000e220000000a00 */
[----:B------:R-:W1:Y:S01]  /*00e0*/  LDCU.64 UR4, c[0x0][0x358] ;  /* 0x00006b00ff0477ac */ /* 0x000e620008000a00 */
[----:B------:R-:W-:-:S04]  /*00f0*/  IMAD R5, R0, UR7, R7 ;  /* 0x0000000700057c24 */ /* 0x000fc8000f8e0207 */
[----:B0-----:R-:W-:Y:S02]  /*0100*/  IMAD.WIDE R2, R5, 0x4, R2 ;  /* 0x0000000405027825 */ /* 0x001fe400078e0202 */
[----:B------:R-:W0:Y:S04]  /*0110*/  LDC.64 R4, c[0x0][0x388] ;  /* 0x0000e200ff047b82 */ /* 0x000e280000000a00 */
[----:B-1----:R-:W2:Y:S01]  /*0120*/  LDG.E R3, desc[UR4][R2.64] ;  /* 0x0000000402037981 */ /* 0x002ea2000c1e1900 */
[----:B------:R-:W-:-:S04]  /*0130*/  IMAD R7, R7, UR6, R0 ;  /* 0x0000000607077c24 */ /* 0x000fc8000f8e0200 */
[----:B0-----:R-:W-:-:S05]  /*0140*/  IMAD.WIDE R4, R7, 0x4, R4 ;  /* 0x0000000407047825 */ /* 0x001fca00078e0204 */
[----:B--2---:R-:W-:Y:S01]  /*0150*/  STG.E desc[UR4][R4.64], R3 ;  /* 0x0000000304007986 */ /* 0x004fe2000c101904 */
[----:B------:R-:W-:Y:S05]  /*0160*/  EXIT ;  /* 0x000000000000794d */ /* 0x000fea0003800000 */
.L_x_12:
        /* <DEDUP_REMOVED lines=9> */
.L_x_15:


//--------------------- .nv.shared._Z14d_transposematILi3EEvPiS0_ii --------------------------
	.section	.nv.shared._Z14d_transposematILi3EEvPiS0_ii,"aw",@nobits
	.sectionflags	@""
	.align	4
.nv.shared._Z14d_transposematILi3EEvPiS0_ii:
	.zero		5248


//--------------------- .nv.shared.reserved.0     --------------------------
	.section	.nv.shared.reserved.0,"aw",@nobits
	.weak		__nv_reservedSMEM_offset_0_alias
	.size		__nv_reservedSMEM_offset_0_alias, 0, 64
	.other		__nv_reservedSMEM_offset_0_alias,@"STO_CUDA_RESERVED_SHARED STV_DEFAULT"
__nv_reservedSMEM_offset_0_alias:
	.zero		0
	.zero		64


//--------------------- .nv.shared._Z14d_transposematILi2EEvPiS0_ii --------------------------
	.section	.nv.shared._Z14d_transposematILi2EEvPiS0_ii,"aw",@nobits
	.sectionflags	@""
	.align	4
.nv.shared._Z14d_transposematILi2EEvPiS0_ii:
	.zero		5248


//--------------------- .nv.constant0._Z14d_transposematILi3EEvPiS0_ii --------------------------
	.section	.nv.constant0._Z14d_transposematILi3EEvPiS0_ii,"a",@progbits
	.sectionflags	@""
	.align	4
.nv.constant0._Z14d_transposematILi3EEvPiS0_ii:
	.zero		920


//--------------------- .nv.constant0._Z14d_transposematILi2EEvPiS0_ii --------------------------
	.section	.nv.constant0._Z14d_transposematILi2EEvPiS0_ii,"a",@progbits
	.sectionflags	@""
	.align	4
.nv.constant0._Z14d_transposematILi2EEvPiS0_ii:
	.zero		920


//--------------------- .nv.constant0._Z14d_transposematILi1EEvPiS0_ii --------------------------
	.section	.nv.constant0._Z14d_transposematILi1EEvPiS0_ii,"a",@progbits
	.sectionflags	@""
	.align	4
.nv.constant0._Z14d_transposematILi1EEvPiS0_ii:
	.zero		920


//--------------------- SYMBOLS --------------------------

	.type		.nv.reservedSmem.offset0,@object
	.size		.nv.reservedSmem.offset0,0x4
	.type		.nv.reservedSmem.cap,@object
	.size		.nv.reservedSmem.cap,0x4
